//
// Generated by NVIDIA NVVM Compiler
//
// Compiler Build ID: CL-36424714
// Cuda compilation tools, release 13.0, V13.0.88
// Based on NVVM 20.0.0
//

.version 9.0
.target sm_100
.address_size 64

	// .globl	_Z9matrixmulPfS_S_i

.visible .entry _Z9matrixmulPfS_S_i(
	.param .u64 .ptr .align 1 _Z9matrixmulPfS_S_i_param_0,
	.param .u64 .ptr .align 1 _Z9matrixmulPfS_S_i_param_1,
	.param .u64 .ptr .align 1 _Z9matrixmulPfS_S_i_param_2,
	.param .u32 _Z9matrixmulPfS_S_i_param_3
)
{
	.reg .pred 	%p<10>;
	.reg .b32 	%r<39>;
	.reg .b32 	%f<68>;
	.reg .b64 	%rd<67>;

	ld.param.u64 	%rd14, [_Z9matrixmulPfS_S_i_param_0];
	ld.param.u64 	%rd15, [_Z9matrixmulPfS_S_i_param_1];
	ld.param.u32 	%r17, [_Z9matrixmulPfS_S_i_param_3];
	cvta.to.global.u64 	%rd1, %rd15;
	cvta.to.global.u64 	%rd2, %rd14;
	mov.u32 	%r18, %ctaid.y;
	mov.u32 	%r19, %ntid.y;
	mov.u32 	%r20, %tid.y;
	mad.lo.s32 	%r1, %r18, %r19, %r20;
	mov.u32 	%r21, %ctaid.x;
	mov.u32 	%r22, %ntid.x;
	mov.u32 	%r23, %tid.x;
	mad.lo.s32 	%r2, %r21, %r22, %r23;
	setp.lt.s32 	%p1, %r17, 1;
	mov.f32 	%f67, 0f00000000;
	@%p1 bra 	$L__BB0_12;
	mul.lo.s32 	%r3, %r17, %r1;
	and.b32  	%r4, %r17, 7;
	setp.lt.u32 	%p2, %r17, 8;
	mov.f32 	%f67, 0f00000000;
	mov.b32 	%r37, 0;
	@%p2 bra 	$L__BB0_4;
	and.b32  	%r37, %r17, 2147483640;
	neg.s32 	%r35, %r37;
	mul.wide.u32 	%rd16, %r17, 4;
	add.s64 	%rd3, %rd1, %rd16;
	mul.wide.u32 	%rd17, %r17, 8;
	add.s64 	%rd4, %rd1, %rd17;
	mul.wide.u32 	%rd18, %r17, 12;
	add.s64 	%rd5, %rd1, %rd18;
	mul.wide.u32 	%rd19, %r17, 16;
	add.s64 	%rd6, %rd1, %rd19;
	mul.wide.u32 	%rd20, %r17, 20;
	add.s64 	%rd7, %rd1, %rd20;
	mul.wide.u32 	%rd21, %r17, 24;
	add.s64 	%rd8, %rd1, %rd21;
	mul.wide.u32 	%rd22, %r17, 28;
	add.s64 	%rd9, %rd1, %rd22;
	mul.wide.u32 	%rd23, %r3, 4;
	add.s64 	%rd24, %rd23, %rd2;
	add.s64 	%rd66, %rd24, 16;
	mov.f32 	%f67, 0f00000000;
	mov.u32 	%r34, %r2;
$L__BB0_3:
	.pragma "nounroll";
	mul.wide.s32 	%rd25, %r34, 4;
	add.s64 	%rd26, %rd3, %rd25;
	add.s64 	%rd27, %rd4, %rd25;
	add.s64 	%rd28, %rd5, %rd25;
	add.s64 	%rd29, %rd6, %rd25;
	add.s64 	%rd30, %rd7, %rd25;
	add.s64 	%rd31, %rd8, %rd25;
	add.s64 	%rd32, %rd9, %rd25;
	add.s64 	%rd33, %rd1, %rd25;
	ld.global.f32 	%f17, [%rd66+-16];
	ld.global.f32 	%f18, [%rd33];
	fma.rn.f32 	%f19, %f17, %f18, %f67;
	ld.global.f32 	%f20, [%rd66+-12];
	ld.global.f32 	%f21, [%rd26];
	fma.rn.f32 	%f22, %f20, %f21, %f19;
	ld.global.f32 	%f23, [%rd66+-8];
	ld.global.f32 	%f24, [%rd27];
	fma.rn.f32 	%f25, %f23, %f24, %f22;
	ld.global.f32 	%f26, [%rd66+-4];
	ld.global.f32 	%f27, [%rd28];
	fma.rn.f32 	%f28, %f26, %f27, %f25;
	ld.global.f32 	%f29, [%rd66];
	ld.global.f32 	%f30, [%rd29];
	fma.rn.f32 	%f31, %f29, %f30, %f28;
	ld.global.f32 	%f32, [%rd66+4];
	ld.global.f32 	%f33, [%rd30];
	fma.rn.f32 	%f34, %f32, %f33, %f31;
	ld.global.f32 	%f35, [%rd66+8];
	ld.global.f32 	%f36, [%rd31];
	fma.rn.f32 	%f37, %f35, %f36, %f34;
	ld.global.f32 	%f38, [%rd66+12];
	ld.global.f32 	%f39, [%rd32];
	fma.rn.f32 	%f67, %f38, %f39, %f37;
	add.s32 	%r35, %r35, 8;
	shl.b32 	%r25, %r17, 3;
	add.s32 	%r34, %r34, %r25;
	add.s64 	%rd66, %rd66, 32;
	setp.ne.s32 	%p3, %r35, 0;
	@%p3 bra 	$L__BB0_3;
$L__BB0_4:
	setp.eq.s32 	%p4, %r4, 0;
	@%p4 bra 	$L__BB0_12;
	and.b32  	%r12, %r17, 3;
	setp.lt.u32 	%p5, %r4, 4;
	@%p5 bra 	$L__BB0_7;
	add.s32 	%r26, %r37, %r3;
	mul.wide.u32 	%rd34, %r26, 4;
	add.s64 	%rd35, %rd2, %rd34;
	ld.global.f32 	%f41, [%rd35];
	mad.lo.s32 	%r27, %r37, %r17, %r2;
	mul.wide.s32 	%rd36, %r27, 4;
	add.s64 	%rd37, %rd1, %rd36;
	ld.global.f32 	%f42, [%rd37];
	fma.rn.f32 	%f43, %f41, %f42, %f67;
	cvt.u64.u32 	%rd38, %r3;
	cvt.u64.u32 	%rd39, %r37;
	add.s64 	%rd40, %rd39, %rd38;
	shl.b64 	%rd41, %rd40, 2;
	add.s64 	%rd42, %rd2, %rd41;
	ld.global.f32 	%f44, [%rd42+4];
	mul.wide.u32 	%rd43, %r17, 4;
	add.s64 	%rd44, %rd37, %rd43;
	ld.global.f32 	%f45, [%rd44];
	fma.rn.f32 	%f46, %f44, %f45, %f43;
	ld.global.f32 	%f47, [%rd42+8];
	add.s64 	%rd45, %rd44, %rd43;
	ld.global.f32 	%f48, [%rd45];
	fma.rn.f32 	%f49, %f47, %f48, %f46;
	ld.global.f32 	%f50, [%rd42+12];
	add.s64 	%rd46, %rd45, %rd43;
	ld.global.f32 	%f51, [%rd46];
	fma.rn.f32 	%f67, %f50, %f51, %f49;
	add.s32 	%r37, %r37, 4;
$L__BB0_7:
	setp.eq.s32 	%p6, %r12, 0;
	@%p6 bra 	$L__BB0_12;
	setp.eq.s32 	%p7, %r12, 1;
	@%p7 bra 	$L__BB0_10;
	add.s32 	%r28, %r37, %r3;
	mul.wide.u32 	%rd47, %r28, 4;
	add.s64 	%rd48, %rd2, %rd47;
	ld.global.f32 	%f53, [%rd48];
	mad.lo.s32 	%r29, %r37, %r17, %r2;
	mul.wide.s32 	%rd49, %r29, 4;
	add.s64 	%rd50, %rd1, %rd49;
	ld.global.f32 	%f54, [%rd50];
	fma.rn.f32 	%f55, %f53, %f54, %f67;
	cvt.u64.u32 	%rd51, %r3;
	cvt.u64.u32 	%rd52, %r37;
	add.s64 	%rd53, %rd52, %rd51;
	shl.b64 	%rd54, %rd53, 2;
	add.s64 	%rd55, %rd2, %rd54;
	ld.global.f32 	%f56, [%rd55+4];
	mul.wide.u32 	%rd56, %r17, 4;
	add.s64 	%rd57, %rd50, %rd56;
	ld.global.f32 	%f57, [%rd57];
	fma.rn.f32 	%f67, %f56, %f57, %f55;
	add.s32 	%r37, %r37, 2;
$L__BB0_10:
	and.b32  	%r30, %r17, 1;
	setp.eq.b32 	%p8, %r30, 1;
	not.pred 	%p9, %p8;
	@%p9 bra 	$L__BB0_12;
	add.s32 	%r31, %r37, %r3;
	mul.wide.u32 	%rd58, %r31, 4;
	add.s64 	%rd59, %rd2, %rd58;
	ld.global.f32 	%f58, [%rd59];
	mad.lo.s32 	%r32, %r37, %r17, %r2;
	mul.wide.s32 	%rd60, %r32, 4;
	add.s64 	%rd61, %rd1, %rd60;
	ld.global.f32 	%f59, [%rd61];
	fma.rn.f32 	%f67, %f58, %f59, %f67;
$L__BB0_12:
	ld.param.u64 	%rd65, [_Z9matrixmulPfS_S_i_param_2];
	cvta.to.global.u64 	%rd62, %rd65;
	mad.lo.s32 	%r33, %r17, %r1, %r2;
	mul.wide.s32 	%rd63, %r33, 4;
	add.s64 	%rd64, %rd62, %rd63;
	st.global.f32 	[%rd64], %f67;
	ret;

}


// ===== COMPILED SASS (sm_100) =====

	.target	sm_100

	.elftype	@"ET_EXEC"


//--------------------- .note.nv.tkinfo           --------------------------
	.section	.note.nv.tkinfo,"",@"SHT_NOTE"
	.sectionflags	@"SHF_NOTE_NV_TKINFO"
	.tkinfo
        /*0018*/ 	.word	0x00000002
        /*0030*/ 	.string	""
        /*0030*/ 	.string	"ptxas"
        /*0030*/ 	.string	"Cuda compilation tools, release 13.0, V13.0.88"
        /*0030*/ 	.string	"Build cuda_13.0.r13.0/compiler.36424714_0"
        /*0030*/ 	.string	"-arch sm_100 -m 64 "



//--------------------- .note.nv.cuinfo           --------------------------
	.section	.note.nv.cuinfo,"",@"SHT_NOTE"
	.sectionflags	@"SHF_NOTE_NV_CUINFO"
        /*0018*/ 	.short	0x0002
        /*001a*/ 	.short	0x0064
        /*001c*/ 	.short	0x0082
	.zero		2


//--------------------- .nv.info                  --------------------------
	.section	.nv.info,"",@"SHT_CUDA_INFO"
	.align	4


	//----- nvinfo : EIATTR_REGCOUNT
	.align		4
        /*0000*/ 	.byte	0x04, 0x2f
        /*0002*/ 	.short	(.L_1 - .L_0)
	.align		4
.L_0:
        /*0004*/ 	.word	index@(_Z9matrixmulPfS_S_i)
        /*0008*/ 	.word	0x0000001e


	//----- nvinfo : EIATTR_FRAME_SIZE
	.align		4
.L_1:
        /*000c*/ 	.byte	0x04, 0x11
        /*000e*/ 	.short	(.L_3 - .L_2)
	.align		4
.L_2:
        /*0010*/ 	.word	index@(_Z9matrixmulPfS_S_i)
        /*0014*/ 	.word	0x00000000


	//----- nvinfo : EIATTR_MIN_STACK_SIZE
	.align		4
.L_3:
        /*0018*/ 	.byte	0x04, 0x12
        /*001a*/ 	.short	(.L_5 - .L_4)
	.align		4
.L_4:
        /*001c*/ 	.word	index@(_Z9matrixmulPfS_S_i)
        /*0020*/ 	.word	0x00000000
.L_5:


//--------------------- .nv.compat                --------------------------
	.section	.nv.compat,"",@"SHT_CUDA_COMPAT_INFO"
	.align	4
        /*0000*/ 	.byte	0x02, 0x09, 0x00, 0x00, 0x02, 0x02, 0x01, 0x00, 0x02, 0x05, 0x05, 0x00, 0x03, 0x07, 0x01, 0x01
        /*0010*/ 	.byte	0x02, 0x03, 0x00, 0x00, 0x02, 0x06, 0x01, 0x00, 0x04, 0x0b, 0x08, 0x00, 0x09, 0x00, 0x00, 0x00
        /*0020*/ 	.byte	0x00, 0x00, 0x00, 0x00


//--------------------- .nv.info._Z9matrixmulPfS_S_i --------------------------
	.section	.nv.info._Z9matrixmulPfS_S_i,"",@"SHT_CUDA_INFO"
	.sectionflags	@""
	.align	4


	//----- nvinfo : EIATTR_CUDA_API_VERSION
	.align		4
        /*0000*/ 	.byte	0x04, 0x37
        /*0002*/ 	.short	(.L_7 - .L_6)
.L_6:
        /*0004*/ 	.word	0x00000082


	//----- nvinfo : EIATTR_KPARAM_INFO
	.align		4
.L_7:
        /*0008*/ 	.byte	0x04, 0x17
        /*000a*/ 	.short	(.L_9 - .L_8)
.L_8:
        /*000c*/ 	.word	0x00000000
        /*0010*/ 	.short	0x0003
        /*0012*/ 	.short	0x0018
        /*0014*/ 	.byte	0x00, 0xf0, 0x11, 0x00


	//----- nvinfo : EIATTR_KPARAM_INFO
	.align		4
.L_9:
        /*0018*/ 	.byte	0x04, 0x17
        /*001a*/ 	.short	(.L_11 - .L_10)
.L_10:
        /*001c*/ 	.word	0x00000000
        /*0020*/ 	.short	0x0002
        /*0022*/ 	.short	0x0010
        /*0024*/ 	.byte	0x00, 0xf5, 0x21, 0x00


	//----- nvinfo : EIATTR_KPARAM_INFO
	.align		4
.L_11:
        /*0028*/ 	.byte	0x04, 0x17
        /*002a*/ 	.short	(.L_13 - .L_12)
.L_12:
        /*002c*/ 	.word	0x00000000
        /*0030*/ 	.short	0x0001
        /*0032*/ 	.short	0x0008
        /*0034*/ 	.byte	0x00, 0xf5, 0x21, 0x00


	//----- nvinfo : EIATTR_KPARAM_INFO
	.align		4
.L_13:
        /*0038*/ 	.byte	0x04, 0x17
        /*003a*/ 	.short	(.L_15 - .L_14)
.L_14:
        /*003c*/ 	.word	0x00000000
        /*0040*/ 	.short	0x0000
        /*0042*/ 	.short	0x0000
        /*0044*/ 	.byte	0x00, 0xf5, 0x21, 0x00


	//----- nvinfo : EIATTR_SPARSE_MMA_MASK
	.align		4
.L_15:
        /*0048*/ 	.byte	0x03, 0x50
        /*004a*/ 	.short	0x0000


	//----- nvinfo : EIATTR_MAXREG_COUNT
	.align		4
        /*004c*/ 	.byte	0x03, 0x1b
        /*004e*/ 	.short	0x00ff


	//----- nvinfo : EIATTR_MERCURY_ISA_VERSION
	.align		4
        /*0050*/ 	.byte	0x03, 0x5f
        /*0052*/ 	.short	0x0101


	//----- nvinfo : EIATTR_VRC_CTA_INIT_COUNT
	.align		4
        /*0054*/ 	.byte	0x02, 0x4a
	.zero		1
	.zero		1


	//----- nvinfo : EIATTR_EXIT_INSTR_OFFSETS
	.align		4
        /*0058*/ 	.byte	0x04, 0x1c
        /*005a*/ 	.short	(.L_17 - .L_16)


	//   ....[0]....
.L_16:
        /*005c*/ 	.word	0x00000ab0


	//----- nvinfo : EIATTR_CBANK_PARAM_SIZE
	.align		4
.L_17:
        /*0060*/ 	.byte	0x03, 0x19
        /*0062*/ 	.short	0x001c


	//----- nvinfo : EIATTR_PARAM_CBANK
	.align		4
        /*0064*/ 	.byte	0x04, 0x0a
        /*0066*/ 	.short	(.L_19 - .L_18)
	.align		4
.L_18:
        /*0068*/ 	.word	index@(.nv.constant0._Z9matrixmulPfS_S_i)
        /*006c*/ 	.short	0x0380
        /*006e*/ 	.short	0x001c


	//----- nvinfo : EIATTR_SW_WAR
	.align		4
.L_19:
        /*0070*/ 	.byte	0x04, 0x36
        /*0072*/ 	.short	(.L_21 - .L_20)
.L_20:
        /*0074*/ 	.word	0x00000008
.L_21:


//--------------------- .nv.callgraph             --------------------------
	.section	.nv.callgraph,"",@"SHT_CUDA_CALLGRAPH"
	.align	4
	.sectionentsize	8
	.align		4
        /*0000*/ 	.word	0x00000000
	.align		4
        /*0004*/ 	.word	0xffffffff
	.align		4
        /*0008*/ 	.word	0x00000000
	.align		4
        /*000c*/ 	.word	0xfffffffe
	.align		4
        /*0010*/ 	.word	0x00000000
	.align		4
        /*0014*/ 	.word	0xfffffffd
	.align		4
        /*0018*/ 	.word	0x00000000
	.align		4
        /*001c*/ 	.word	0xfffffffc


//--------------------- .text._Z9matrixmulPfS_S_i --------------------------
	.section	.text._Z9matrixmulPfS_S_i,"ax",@progbits
	.align	128
        .global         _Z9matrixmulPfS_S_i
        .type           _Z9matrixmulPfS_S_i,@function
        .size           _Z9matrixmulPfS_S_i,(.L_x_5 - _Z9matrixmulPfS_S_i)
        .other          _Z9matrixmulPfS_S_i,@"STO_CUDA_ENTRY STV_DEFAULT"
_Z9matrixmulPfS_S_i:
.text._Z9matrixmulPfS_S_i:
[----:B------:R-:W-:Y:S01]  /*0000*/  LDC R1, c[0x0][0x37c] ;  /* 0x0000df00ff017b82 */ /* 0x000fe20000000800 */
[----:B------:R-:W0:Y:S01]  /*0010*/  S2R R3, SR_TID.Y ;  /* 0x0000000000037919 */ /* 0x000e220000002200 */
[----:B------:R-:W1:Y:S06]  /*0020*/  LDCU UR18, c[0x0][0x398] ;  /* 0x00007300ff1277ac */ /* 0x000e6c0008000800 */
[----:B------:R-:W0:Y:S01]  /*0030*/  LDC R0, c[0x0][0x364] ;  /* 0x0000d900ff007b82 */ /* 0x000e220000000800 */
[----:B------:R-:W-:Y:S01]  /*0040*/  HFMA2 R12, -RZ, RZ, 0, 0 ;  /* 0x00000000ff0c7431 */ /* 0x000fe200000001ff */
[----:B------:R-:W2:Y:S01]  /*0050*/  S2R R2, SR_TID.X ;  /* 0x0000000000027919 */ /* 0x000ea20000002100 */
[----:B------:R-:W3:Y:S05]  /*0060*/  LDCU.64 UR16, c[0x0][0x358] ;  /* 0x00006b00ff1077ac */ /* 0x000eea0008000a00 */
[----:B------:R-:W0:Y:S08]  /*0070*/  S2UR UR4, SR_CTAID.Y ;  /* 0x00000000000479c3 */ /* 0x000e300000002600 */
[----:B------:R-:W2:Y:S01]  /*0080*/  S2UR UR5, SR_CTAID.X ;  /* 0x00000000000579c3 */ /* 0x000ea20000002500 */
[----:B-1----:R-:W-:-:S07]  /*0090*/  UISETP.GE.AND UP0, UPT, UR18, 0x1, UPT ;  /* 0x000000011200788c */ /* 0x002fce000bf06270 */
[----:B------:R-:W2:Y:S01]  /*00a0*/  LDC R13, c[0x0][0x360] ;  /* 0x0000d800ff0d7b82 */ /* 0x000ea20000000800 */
[----:B0-----:R-:W-:Y:S02]  /*00b0*/  IMAD R0, R0, UR4, R3 ;  /* 0x0000000400007c24 */ /* 0x001fe4000f8e0203 */
[----:B--2---:R-:W-:Y:S01]  /*00c0*/  IMAD R13, R13, UR5, R2 ;  /* 0x000000050d0d7c24 */ /* 0x004fe2000f8e0202 */
[----:B---3--:R-:W-:Y:S06]  /*00d0*/  BRA.U !UP0, `(.L_x_0) ;  /* 0x0000000908647547 */ /* 0x008fec000b800000 */
[----:B------:R-:W-:Y:S02]  /*00e0*/  UISETP.GE.U32.AND UP1, UPT, UR18, 0x8, UPT ;  /* 0x000000081200788c */ /* 0x000fe4000bf26070 */
[----:B------:R-:W-:Y:S01]  /*00f0*/  IMAD R5, R0, UR18, RZ ;  /* 0x0000001200057c24 */ /* 0x000fe2000f8e02ff */
[----:B------:R-:W-:Y:S01]  /*0100*/  ULOP3.LUT UR19, UR18, 0x7, URZ, 0xc0, !UPT ;  /* 0x0000000712137892 */ /* 0x000fe2000f8ec0ff */
[----:B------:R-:W-:Y:S01]  /*0110*/  MOV R12, RZ ;  /* 0x000000ff000c7202 */ /* 0x000fe20000000f00 */
[----:B------:R-:W-:Y:S02]  /*0120*/  UMOV UR4, URZ ;  /* 0x000000ff00047c82 */ /* 0x000fe40008000000 */
[----:B------:R-:W-:Y:S02]  /*0130*/  UISETP.NE.AND UP0, UPT, UR19, URZ, UPT ;  /* 0x000000ff1300728c */ /* 0x000fe4000bf05270 */
[----:B------:R-:W-:Y:S09]  /*0140*/  BRA.U !UP1, `(.L_x_1) ;  /* 0x0000000509087547 */ /* 0x000ff2000b800000 */
[----:B------:R-:W0:Y:S01]  /*0150*/  LDCU.128 UR20, c[0x0][0x380] ;  /* 0x00007000ff1477ac */ /* 0x000e220008000c00 */
[----:B------:R-:W-:Y:S02]  /*0160*/  MOV R12, RZ ;  /* 0x000000ff000c7202 */ /* 0x000fe40000000f00 */
[----:B------:R-:W-:Y:S01]  /*0170*/  MOV R14, R13 ;  /* 0x0000000d000e7202 */ /* 0x000fe20000000f00 */
[----:B------:R-:W-:-:S04]  /*0180*/  ULOP3.LUT UR4, UR18, 0x7ffffff8, URZ, 0xc0, !UPT ;  /* 0x7ffffff812047892 */ /* 0x000fc8000f8ec0ff */
[----:B------:R-:W-:Y:S01]  /*0190*/  UIADD3 UR5, UPT, UPT, -UR4, URZ, URZ ;  /* 0x000000ff04057290 */ /* 0x000fe2000fffe1ff */
[----:B0-----:R-:W-:Y:S01]  /*01a0*/  MOV R2, UR20 ;  /* 0x0000001400027c02 */ /* 0x001fe20008000f00 */
[----:B------:R-:W-:Y:S01]  /*01b0*/  UIMAD.WIDE.U32 UR6, UR18, 0xc, UR22 ;  /* 0x0000000c120678a5 */ /* 0x000fe2000f8e0016 */
[----:B------:R-:W-:Y:S01]  /*01c0*/  MOV R3, UR21 ;  /* 0x0000001500037c02 */ /* 0x000fe20008000f00 */
[----:B------:R-:W-:Y:S02]  /*01d0*/  UIMAD.WIDE.U32 UR8, UR18, 0x10, UR22 ;  /* 0x00000010120878a5 */ /* 0x000fe4000f8e0016 */
[----:B------:R-:W-:Y:S01]  /*01e0*/  UIMAD.WIDE.U32 UR10, UR18, 0x14, UR22 ;  /* 0x00000014120a78a5 */ /* 0x000fe2000f8e0016 */
[----:B------:R-:W-:Y:S01]  /*01f0*/  IMAD.WIDE.U32 R2, R5, 0x4, R2 ;  /* 0x0000000405027825 */ /* 0x000fe200078e0002 */
[----:B------:R-:W-:Y:S02]  /*0200*/  UIMAD.WIDE.U32 UR12, UR18, 0x18, UR22 ;  /* 0x00000018120c78a5 */ /* 0x000fe4000f8e0016 */
[----:B------:R-:W-:Y:S01]  /*0210*/  UIMAD.WIDE.U32 UR14, UR18, 0x1c, UR22 ;  /* 0x0000001c120e78a5 */ /* 0x000fe2000f8e0016 */
[----:B------:R-:W-:-:S04]  /*0220*/  IADD3 R2, P0, PT, R2, 0x10, RZ ;  /* 0x0000001002027810 */ /* 0x000fc80007f1e0ff */
[----:B------:R-:W-:-:S09]  /*0230*/  IADD3.X R3, PT, PT, RZ, R3, RZ, P0, !PT ;  /* 0x00000003ff037210 */ /* 0x000fd200007fe4ff */
.L_x_2:
[----:B------:R-:W-:Y:S01]  /*0240*/  HFMA2 R23, -RZ, RZ, 0, 2.384185791015625e-07 ;  /* 0x00000004ff177431 */ /* 0x000fe200000001ff */
[----:B------:R-:W-:Y:S01]  /*0250*/  UIMAD.WIDE.U32 UR24, UR18, 0x4, UR22 ;  /* 0x00000004121878a5 */ /* 0x000fe2000f8e0016 */
[----:B------:R-:W2:Y:S01]  /*0260*/  LDG.E R21, desc[UR16][R2.64+-0x10] ;  /* 0xfffff01002157981 */ /* 0x000ea2000c1e1900 */
[----:B------:R-:W-:Y:S01]  /*0270*/  UIMAD.WIDE.U32 UR20, UR18, 0x8, UR22 ;  /* 0x00000008121478a5 */ /* 0x000fe2000f8e0016 */
[----:B------:R-:W-:Y:S02]  /*0280*/  IMAD.MOV.U32 R11, RZ, RZ, 0x4 ;  /* 0x00000004ff0b7424 */ /* 0x000fe400078e00ff */
[----:B------:R-:W-:Y:S01]  /*0290*/  HFMA2 R7, -RZ, RZ, 0, 2.384185791015625e-07 ;  /* 0x00000004ff077431 */ /* 0x000fe200000001ff */
[----:B------:R-:W3:Y:S01]  /*02a0*/  LDG.E R19, desc[UR16][R2.64+-0xc] ;  /* 0xfffff41002137981 */ /* 0x000ee2000c1e1900 */
[----:B------:R-:W-:Y:S02]  /*02b0*/  MOV R8, UR24 ;  /* 0x0000001800087c02 */ /* 0x000fe40008000f00 */
[----:B------:R-:W-:Y:S01]  /*02c0*/  MOV R9, UR25 ;  /* 0x0000001900097c02 */ /* 0x000fe20008000f00 */
[C---:B------:R-:W-:Y:S01]  /*02d0*/  IMAD.WIDE R22, R14.reuse, R23, UR22 ;  /* 0x000000160e167e25 */ /* 0x040fe2000f8e0217 */
[----:B------:R-:W-:Y:S01]  /*02e0*/  MOV R24, UR20 ;  /* 0x0000001400187c02 */ /* 0x000fe20008000f00 */
[----:B------:R-:W4:Y:S01]  /*02f0*/  LDG.E R17, desc[UR16][R2.64+-0x8] ;  /* 0xfffff81002117981 */ /* 0x000f22000c1e1900 */
[----:B------:R-:W-:Y:S01]  /*0300*/  MOV R25, UR21 ;  /* 0x0000001500197c02 */ /* 0x000fe20008000f00 */
[----:B------:R-:W-:-:S02]  /*0310*/  IMAD.WIDE R8, R14, 0x4, R8 ;  /* 0x000000040e087825 */ /* 0x000fc400078e0208 */
[----:B------:R-:W2:Y:S02]  /*0320*/  LDG.E R22, desc[UR16][R22.64] ;  /* 0x0000001016167981 */ /* 0x000ea4000c1e1900 */
[C---:B------:R-:W-:Y:S01]  /*0330*/  IMAD.WIDE R24, R14.reuse, 0x4, R24 ;  /* 0x000000040e187825 */ /* 0x040fe200078e0218 */
[----:B------:R-:W-:Y:S01]  /*0340*/  MOV R5, 0x4 ;  /* 0x0000000400057802 */ /* 0x000fe20000000f00 */
[----:B------:R0:W3:Y:S02]  /*0350*/  LDG.E R20, desc[UR16][R8.64] ;  /* 0x0000001008147981 */ /* 0x0000e4000c1e1900 */
[C---:B------:R-:W-:Y:S02]  /*0360*/  IMAD.WIDE R10, R14.reuse, R11, UR6 ;  /* 0x000000060e0a7e25 */ /* 0x040fe4000f8e020b */
[----:B------:R-:W4:Y:S02]  /*0370*/  LDG.E R18, desc[UR16][R24.64] ;  /* 0x0000001018127981 */ /* 0x000f24000c1e1900 */
[----:B------:R-:W-:-:S04]  /*0380*/  IMAD.WIDE R4, R14, R5, UR8 ;  /* 0x000000080e047e25 */ /* 0x000fc8000f8e0205 */
[----:B------:R-:W-:Y:S01]  /*0390*/  HFMA2 R27, -RZ, RZ, 0, 2.384185791015625e-07 ;  /* 0x00000004ff1b7431 */ /* 0x000fe200000001ff */
[----:B------:R1:W5:Y:S01]  /*03a0*/  LDG.E R16, desc[UR16][R10.64] ;  /* 0x000000100a107981 */ /* 0x000362000c1e1900 */
[----:B0-----:R-:W-:-:S03]  /*03b0*/  MOV R9, 0x4 ;  /* 0x0000000400097802 */ /* 0x001fc60000000f00 */
[----:B------:R-:W5:Y:S01]  /*03c0*/  LDG.E R15, desc[UR16][R2.64+-0x4] ;  /* 0xfffffc10020f7981 */ /* 0x000f62000c1e1900 */
[----:B------:R-:W-:-:S03]  /*03d0*/  IMAD.WIDE R6, R14, R7, UR10 ;  /* 0x0000000a0e067e25 */ /* 0x000fc6000f8e0207 */
[----:B------:R0:W5:Y:S01]  /*03e0*/  LDG.E R4, desc[UR16][R4.64] ;  /* 0x0000001004047981 */ /* 0x000162000c1e1900 */
[----:B------:R-:W-:-:S03]  /*03f0*/  IMAD.WIDE R8, R14, R9, UR12 ;  /* 0x0000000c0e087e25 */ /* 0x000fc6000f8e0209 */
[----:B------:R-:W5:Y:S01]  /*0400*/  LDG.E R23, desc[UR16][R2.64] ;  /* 0x0000001002177981 */ /* 0x000f62000c1e1900 */
[----:B-1----:R-:W-:-:S03]  /*0410*/  IMAD.WIDE R10, R14, R27, UR14 ;  /* 0x0000000e0e0a7e25 */ /* 0x002fc6000f8e021b */
[----:B------:R-:W5:Y:S04]  /*0420*/  LDG.E R7, desc[UR16][R6.64] ;  /* 0x0000001006077981 */ /* 0x000f68000c1e1900 */
[----:B------:R-:W5:Y:S04]  /*0430*/  LDG.E R24, desc[UR16][R2.64+0x4] ;  /* 0x0000041002187981 */ /* 0x000f68000c1e1900 */
[----:B------:R-:W5:Y:S04]  /*0440*/  LDG.E R8, desc[UR16][R8.64] ;  /* 0x0000001008087981 */ /* 0x000f68000c1e1900 */
[----:B------:R-:W5:Y:S04]  /*0450*/  LDG.E R25, desc[UR16][R2.64+0x8] ;  /* 0x0000081002197981 */ /* 0x000f68000c1e1900 */
[----:B------:R-:W5:Y:S04]  /*0460*/  LDG.E R10, desc[UR16][R10.64] ;  /* 0x000000100a0a7981 */ /* 0x000f68000c1e1900 */
[----:B------:R1:W5:Y:S01]  /*0470*/  LDG.E R27, desc[UR16][R2.64+0xc] ;  /* 0x00000c10021b7981 */ /* 0x000362000c1e1900 */
[----:B------:R-:W-:-:S04]  /*0480*/  UIADD3 UR5, UPT, UPT, UR5, 0x8, URZ ;  /* 0x0000000805057890 */ /* 0x000fc8000fffe0ff */
[----:B------:R-:W-:Y:S01]  /*0490*/  UISETP.NE.AND UP1, UPT, UR5, URZ, UPT ;  /* 0x000000ff0500728c */ /* 0x000fe2000bf25270 */
[----:B0-----:R-:W-:Y:S02]  /*04a0*/  MOV R5, UR18 ;  /* 0x0000001200057c02 */ /* 0x001fe40008000f00 */
[----:B-1----:R-:W-:Y:S02]  /*04b0*/  IADD3 R2, P0, PT, R2, 0x20, RZ ;  /* 0x0000002002027810 */ /* 0x002fe40007f1e0ff */
[----:B------:R-:W-:Y:S02]  /*04c0*/  LEA R14, R5, R14, 0x3 ;  /* 0x0000000e050e7211 */ /* 0x000fe400078e18ff */
[----:B------:R-:W-:Y:S01]  /*04d0*/  IADD3.X R3, PT, PT, RZ, R3, RZ, P0, !PT ;  /* 0x00000003ff037210 */ /* 0x000fe200007fe4ff */
[----:B--2---:R-:W-:-:S04]  /*04e0*/  FFMA R22, R21, R22, R12 ;  /* 0x0000001615167223 */ /* 0x004fc8000000000c */
[----:B---3--:R-:W-:-:S04]  /*04f0*/  FFMA R20, R19, R20, R22 ;  /* 0x0000001413147223 */ /* 0x008fc80000000016 */
[----:B----4-:R-:W-:-:S04]  /*0500*/  FFMA R18, R17, R18, R20 ;  /* 0x0000001211127223 */ /* 0x010fc80000000014 */
[----:B-----5:R-:W-:-:S04]  /*0510*/  FFMA R16, R15, R16, R18 ;  /* 0x000000100f107223 */ /* 0x020fc80000000012 */
[----:B------:R-:W-:-:S04]  /*0520*/  FFMA R23, R23, R4, R16 ;  /* 0x0000000417177223 */ /* 0x000fc80000000010 */
[----:B------:R-:W-:-:S04]  /*0530*/  FFMA R24, R24, R7, R23 ;  /* 0x0000000718187223 */ /* 0x000fc80000000017 */
[----:B------:R-:W-:-:S04]  /*0540*/  FFMA R8, R25, R8, R24 ;  /* 0x0000000819087223 */ /* 0x000fc80000000018 */
[----:B------:R-:W-:Y:S01]  /*0550*/  FFMA R12, R27, R10, R8 ;  /* 0x0000000a1b0c7223 */ /* 0x000fe20000000008 */
[----:B------:R-:W-:Y:S06]  /*0560*/  BRA.U UP1, `(.L_x_2) ;  /* 0xfffffffd01347547 */ /* 0x000fec000b83ffff */
.L_x_1:
[----:B------:R-:W-:Y:S05]  /*0570*/  BRA.U !UP0, `(.L_x_0) ;  /* 0x00000005083c7547 */ /* 0x000fea000b800000 */
[----:B------:R-:W-:Y:S01]  /*0580*/  UISETP.GE.U32.AND UP0, UPT, UR19, 0x4, UPT ;  /* 0x000000041300788c */ /* 0x000fe2000bf06070 */
[----:B------:R-:W-:Y:S01]  /*0590*/  IMAD R2, R0, UR18, RZ ;  /* 0x0000001200027c24 */ /* 0x000fe2000f8e02ff */
[----:B------:R-:W-:-:S04]  /*05a0*/  ULOP3.LUT UR5, UR18, 0x3, URZ, 0xc0, !UPT ;  /* 0x0000000312057892 */ /* 0x000fc8000f8ec0ff */
[----:B------:R-:W-:-:S03]  /*05b0*/  UISETP.NE.AND UP1, UPT, UR5, URZ, UPT ;  /* 0x000000ff0500728c */ /* 0x000fc6000bf25270 */
[----:B------:R-:W-:Y:S08]  /*05c0*/  BRA.U !UP0, `(.L_x_3) ;  /* 0x00000001087c7547 */ /* 0x000ff0000b800000 */
[----:B------:R-:W0:Y:S01]  /*05d0*/  LDC.64 R6, c[0x0][0x388] ;  /* 0x0000e200ff067b82 */ /* 0x000e220000000a00 */
[----:B------:R-:W1:Y:S01]  /*05e0*/  LDCU.64 UR6, c[0x0][0x380] ;  /* 0x00007000ff0677ac */ /* 0x000e620008000a00 */
[----:B------:R-:W-:Y:S01]  /*05f0*/  MOV R4, UR4 ;  /* 0x0000000400047c02 */ /* 0x000fe20008000f00 */
[C---:B------:R-:W-:Y:S01]  /*0600*/  VIADD R3, R2.reuse, UR4 ;  /* 0x0000000402037c36 */ /* 0x040fe20008000000 */
[----:B------:R-:W-:Y:S02]  /*0610*/  MOV R11, UR18 ;  /* 0x00000012000b7c02 */ /* 0x000fe40008000f00 */
[----:B------:R-:W-:Y:S01]  /*0620*/  IADD3 R14, P0, PT, R2, UR4, RZ ;  /* 0x00000004020e7c10 */ /* 0x000fe2000ff1e0ff */
[----:B------:R-:W-:Y:S01]  /*0630*/  IMAD R5, R4, UR18, R13 ;  /* 0x0000001204057c24 */ /* 0x000fe2000f8e020d */
[----:B------:R-:W2:Y:S01]  /*0640*/  LDC.64 R8, c[0x0][0x380] ;  /* 0x0000e000ff087b82 */ /* 0x000ea20000000a00 */
[----:B------:R-:W-:Y:S02]  /*0650*/  MOV R15, UR18 ;  /* 0x00000012000f7c02 */ /* 0x000fe40008000f00 */
[----:B------:R-:W-:Y:S01]  /*0660*/  MOV R17, UR18 ;  /* 0x0000001200117c02 */ /* 0x000fe20008000f00 */
[----:B0-----:R-:W-:-:S04]  /*0670*/  IMAD.WIDE R6, R5, 0x4, R6 ;  /* 0x0000000405067825 */ /* 0x001fc800078e0206 */
[----:B------:R-:W-:Y:S02]  /*0680*/  IMAD.WIDE.U32 R10, R11, 0x4, R6 ;  /* 0x000000040b0a7825 */ /* 0x000fe400078e0006 */
[----:B------:R-:W3:Y:S02]  /*0690*/  LDG.E R6, desc[UR16][R6.64] ;  /* 0x0000001006067981 */ /* 0x000ee4000c1e1900 */
[----:B--2---:R-:W-:Y:S01]  /*06a0*/  IMAD.WIDE.U32 R8, R3, 0x4, R8 ;  /* 0x0000000403087825 */ /* 0x004fe200078e0008 */
[----:B------:R-:W-:Y:S02]  /*06b0*/  IADD3.X R3, PT, PT, RZ, RZ, RZ, P0, !PT ;  /* 0x000000ffff037210 */ /* 0x000fe400007fe4ff */
[----:B-1----:R-:W-:-:S03]  /*06c0*/  LEA R4, P0, R14, UR6, 0x2 ;  /* 0x000000060e047c11 */ /* 0x002fc6000f8010ff */
[----:B------:R-:W3:Y:S01]  /*06d0*/  LDG.E R9, desc[UR16][R8.64] ;  /* 0x0000001008097981 */ /* 0x000ee2000c1e1900 */
[----:B------:R-:W-:Y:S01]  /*06e0*/  LEA.HI.X R5, R14, UR7, R3, 0x2, P0 ;  /* 0x000000070e057c11 */ /* 0x000fe200080f1403 */
[----:B------:R-:W-:Y:S02]  /*06f0*/  IMAD.WIDE.U32 R14, R15, 0x4, R10 ;  /* 0x000000040f0e7825 */ /* 0x000fe400078e000a */
[----:B------:R-:W2:Y:S04]  /*0700*/  LDG.E R3, desc[UR16][R10.64] ;  /* 0x000000100a037981 */ /* 0x000ea8000c1e1900 */
[----:B------:R-:W2:Y:S01]  /*0710*/  LDG.E R18, desc[UR16][R4.64+0x4] ;  /* 0x0000041004127981 */ /* 0x000ea2000c1e1900 */
[----:B------:R-:W-:-:S03]  /*0720*/  IMAD.WIDE.U32 R16, R17, 0x4, R14 ;  /* 0x0000000411107825 */ /* 0x000fc600078e000e */
[----:B------:R-:W4:Y:S04]  /*0730*/  LDG.E R19, desc[UR16][R14.64] ;  /* 0x000000100e137981 */ /* 0x000f28000c1e1900 */
[----:B------:R-:W4:Y:S04]  /*0740*/  LDG.E R20, desc[UR16][R4.64+0x8] ;  /* 0x0000081004147981 */ /* 0x000f28000c1e1900 */
[----:B------:R-:W5:Y:S04]  /*0750*/  LDG.E R22, desc[UR16][R4.64+0xc] ;  /* 0x00000c1004167981 */ /* 0x000f68000c1e1900 */
[----:B------:R-:W5:Y:S01]  /*0760*/  LDG.E R16, desc[UR16][R16.64] ;  /* 0x0000001010107981 */ /* 0x000f62000c1e1900 */
[----:B------:R-:W-:Y:S01]  /*0770*/  UIADD3 UR4, UPT, UPT, UR4, 0x4, URZ ;  /* 0x0000000404047890 */ /* 0x000fe2000fffe0ff */
[----:B---3--:R-:W-:-:S04]  /*0780*/  FFMA R9, R9, R6, R12 ;  /* 0x0000000609097223 */ /* 0x008fc8000000000c */
[----:B--2---:R-:W-:-:S04]  /*0790*/  FFMA R3, R18, R3, R9 ;  /* 0x0000000312037223 */ /* 0x004fc80000000009 */
[----:B----4-:R-:W-:-:S04]  /*07a0*/  FFMA R3, R20, R19, R3 ;  /* 0x0000001314037223 */ /* 0x010fc80000000003 */
[----:B-----5:R-:W-:-:S07]  /*07b0*/  FFMA R12, R22, R16, R3 ;  /* 0x00000010160c7223 */ /* 0x020fce0000000003 */
.L_x_3:
[----:B------:R-:W-:Y:S05]  /*07c0*/  BRA.U !UP1, `(.L_x_0) ;  /* 0x0000000109a87547 */ /* 0x000fea000b800000 */
[----:B------:R-:W-:Y:S01]  /*07d0*/  UISETP.NE.AND UP0, UPT, UR5, 0x1, UPT ;  /* 0x000000010500788c */ /* 0x000fe2000bf05270 */
[----:B------:R-:W-:Y:S01]  /*07e0*/  MOV R4, UR4 ;  /* 0x0000000400047c02 */ /* 0x000fe20008000f00 */
[----:B------:R-:W-:Y:S02]  /*07f0*/  ULOP3.LUT UR5, UR18, 0x1, URZ, 0xc0, !UPT ;  /* 0x0000000112057892 */ /* 0x000fe4000f8ec0ff */
[----:B------:R-:W-:Y:S02]  /*0800*/  MOV R17, UR18 ;  /* 0x0000001200117c02 */ /* 0x000fe40008000f00 */
[----:B------:R-:W-:Y:S01]  /*0810*/  UISETP.NE.U32.AND UP1, UPT, UR5, 0x1, UPT ;  /* 0x000000010500788c */ /* 0x000fe2000bf25070 */
[----:B------:R-:W-:-:S04]  /*0820*/  PLOP3.LUT P1, PT, PT, PT, UP0, 0x80, 0x8 ;  /* 0x000000000008781c */ /* 0x000fc80003f2f008 */
[----:B------:R-:W0:Y:S01]  /*0830*/  @UP0 LDCU.128 UR8, c[0x0][0x380] ;  /* 0x00007000ff0807ac */ /* 0x000e220008000c00 */
[----:B------:R-:W-:Y:S01]  /*0840*/  PLOP3.LUT P0, PT, PT, PT, UP1, 0x80, 0x8 ;  /* 0x000000000008781c */ /* 0x000fe20003f0f018 */
[----:B------:R-:W1:Y:S04]  /*0850*/  @UP0 LDCU.64 UR6, c[0x0][0x380] ;  /* 0x00007000ff0607ac */ /* 0x000e680008000a00 */
[----:B------:R-:W2:Y:S03]  /*0860*/  @!UP1 LDCU.128 UR12, c[0x0][0x380] ;  /* 0x00007000ff0c97ac */ /* 0x000ea60008000c00 */
[C---:B------:R-:W-:Y:S02]  /*0870*/  @P1 IADD3 R3, PT, PT, R2.reuse, UR4, RZ ;  /* 0x0000000402031c10 */ /* 0x040fe4000fffe0ff */
[----:B------:R-:W-:Y:S01]  /*0880*/  @P1 IADD3 R5, P2, PT, R2, UR4, RZ ;  /* 0x0000000402051c10 */ /* 0x000fe2000ff5e0ff */
[----:B------:R-:W-:-:S03]  /*0890*/  @UP0 UIADD3 UR4, UPT, UPT, UR4, 0x2, URZ ;  /* 0x0000000204040890 */ /* 0x000fc6000fffe0ff */
[----:B------:R-:W-:Y:S02]  /*08a0*/  @P1 IADD3.X R8, PT, PT, RZ, RZ, RZ, P2, !PT ;  /* 0x000000ffff081210 */ /* 0x000fe400017fe4ff */
[----:B0-----:R-:W-:Y:S01]  /*08b0*/  MOV R14, UR8 ;  /* 0x00000008000e7c02 */ /* 0x001fe20008000f00 */
[----:B------:R-:W-:Y:S01]  /*08c0*/  IMAD.U32 R6, RZ, RZ, UR10 ;  /* 0x0000000aff067e24 */ /* 0x000fe2000f8e00ff */
[----:B------:R-:W-:Y:S02]  /*08d0*/  MOV R15, UR9 ;  /* 0x00000009000f7c02 */ /* 0x000fe40008000f00 */
[----:B------:R-:W-:Y:S01]  /*08e0*/  MOV R7, UR11 ;  /* 0x0000000b00077c02 */ /* 0x000fe20008000f00 */
[----:B------:R-:W-:-:S04]  /*08f0*/  @P1 IMAD.WIDE.U32 R14, R3, 0x4, R14 ;  /* 0x00000004030e1825 */ /* 0x000fc800078e000e */
[----:B------:R-:W-:Y:S01]  /*0900*/  @P1 IMAD R3, R4, UR18, R13 ;  /* 0x0000001204031c24 */ /* 0x000fe2000f8e020d */
[----:B-1----:R-:W-:Y:S02]  /*0910*/  @P1 LEA R4, P2, R5, UR6, 0x2 ;  /* 0x0000000605041c11 */ /* 0x002fe4000f8410ff */
[----:B------:R-:W-:Y:S01]  /*0920*/  MOV R18, UR4 ;  /* 0x0000000400127c02 */ /* 0x000fe20008000f00 */
[----:B------:R-:W-:Y:S01]  /*0930*/  @P1 IMAD.WIDE R6, R3, 0x4, R6 ;  /* 0x0000000403061825 */ /* 0x000fe200078e0206 */
[----:B------:R-:W-:Y:S01]  /*0940*/  @P1 LEA.HI.X R5, R5, UR7, R8, 0x2, P2 ;  /* 0x0000000705051c11 */ /* 0x000fe200090f1408 */
[----:B------:R-:W3:Y:S01]  /*0950*/  @P1 LDG.E R3, desc[UR16][R14.64] ;  /* 0x000000100e031981 */ /* 0x000ee2000c1e1900 */
[----:B--2---:R-:W-:Y:S01]  /*0960*/  MOV R8, UR12 ;  /* 0x0000000c00087c02 */ /* 0x004fe20008000f00 */
[----:B------:R-:W-:Y:S01]  /*0970*/  @!P0 IMAD R21, R18, UR18, R13 ;  /* 0x0000001212158c24 */ /* 0x000fe2000f8e020d */
[----:B------:R-:W-:Y:S01]  /*0980*/  MOV R9, UR13 ;  /* 0x0000000d00097c02 */ /* 0x000fe20008000f00 */
[----:B------:R-:W-:Y:S01]  /*0990*/  @P1 IMAD.WIDE.U32 R16, R17, 0x4, R6 ;  /* 0x0000000411101825 */ /* 0x000fe200078e0006 */
[----:B------:R-:W-:Y:S01]  /*09a0*/  @!P0 IADD3 R19, PT, PT, R2, UR4, RZ ;  /* 0x0000000402138c10 */ /* 0x000fe2000fffe0ff */
[----:B------:R-:W3:Y:S01]  /*09b0*/  @P1 LDG.E R6, desc[UR16][R6.64] ;  /* 0x0000001006061981 */ /* 0x000ee2000c1e1900 */
[----:B------:R-:W-:-:S02]  /*09c0*/  MOV R10, UR14 ;  /* 0x0000000e000a7c02 */ /* 0x000fc40008000f00 */
[----:B------:R-:W-:Y:S01]  /*09d0*/  MOV R11, UR15 ;  /* 0x0000000f000b7c02 */ /* 0x000fe20008000f00 */
[----:B------:R-:W-:Y:S01]  /*09e0*/  @!P0 IMAD.WIDE.U32 R8, R19, 0x4, R8 ;  /* 0x0000000413088825 */ /* 0x000fe200078e0008 */
[----:B------:R-:W2:Y:S03]  /*09f0*/  @P1 LDG.E R16, desc[UR16][R16.64] ;  /* 0x0000001010101981 */ /* 0x000ea6000c1e1900 */
[----:B------:R-:W-:Y:S01]  /*0a00*/  @!P0 IMAD.WIDE R10, R21, 0x4, R10 ;  /* 0x00000004150a8825 */ /* 0x000fe200078e020a */
[----:B------:R-:W2:Y:S04]  /*0a10*/  @P1 LDG.E R4, desc[UR16][R4.64+0x4] ;  /* 0x0000041004041981 */ /* 0x000ea8000c1e1900 */
[----:B------:R-:W4:Y:S04]  /*0a20*/  @!P0 LDG.E R9, desc[UR16][R8.64] ;  /* 0x0000001008098981 */ /* 0x000f28000c1e1900 */
[----:B------:R-:W4:Y:S01]  /*0a30*/  @!P0 LDG.E R10, desc[UR16][R10.64] ;  /* 0x000000100a0a8981 */ /* 0x000f22000c1e1900 */
[----:B---3--:R-:W-:-:S04]  /*0a40*/  @P1 FFMA R3, R3, R6, R12 ;  /* 0x0000000603031223 */ /* 0x008fc8000000000c */
[----:B--2---:R-:W-:-:S04]  /*0a50*/  @P1 FFMA R12, R4, R16, R3 ;  /* 0x00000010040c1223 */ /* 0x004fc80000000003 */
[----:B----4-:R-:W-:-:S07]  /*0a60*/  @!P0 FFMA R12, R9, R10, R12 ;  /* 0x0000000a090c8223 */ /* 0x010fce000000000c */
.L_x_0:
[----:B------:R-:W0:Y:S01]  /*0a70*/  LDC.64 R2, c[0x0][0x390] ;  /* 0x0000e400ff027b82 */ /* 0x000e220000000a00 */
[----:B------:R-:W-:-:S04]  /*0a80*/  IMAD R13, R0, UR18, R13 ;  /* 0x00000012000d7c24 */ /* 0x000fc8000f8e020d */
[----:B0-----:R-:W-:-:S05]  /*0a90*/  IMAD.WIDE R2, R13, 0x4, R2 ;  /* 0x000000040d027825 */ /* 0x001fca00078e0202 */
[----:B------:R-:W-:Y:S01]  /*0aa0*/  STG.E desc[UR16][R2.64], R12 ;  /* 0x0000000c02007986 */ /* 0x000fe2000c101910 */
[----:B------:R-:W-:Y:S05]  /*0ab0*/  EXIT ;  /* 0x000000000000794d */ /* 0x000fea0003800000 */
.L_x_4:
[----:B------:R-:W-:-:S00]  /*0ac0*/  BRA `(.L_x_4) ;  /* 0xfffffffc00fc7947 */ /* 0x000fc0000383ffff */
[----:B------:R-:W-:-:S00]  /*0ad0*/  NOP ;  /* 0x0000000000007918 */ /* 0x000fc00000000000 */
        /* <DEDUP_REMOVED lines=10> */
.L_x_5:


//--------------------- .nv.shared.reserved.0     --------------------------
	.section	.nv.shared.reserved.0,"aw",@nobits
	.weak		__nv_reservedSMEM_offset_0_alias
	.size		__nv_reservedSMEM_offset_0_alias, 0, 64
	.other		__nv_reservedSMEM_offset_0_alias,@"STO_CUDA_RESERVED_SHARED STV_DEFAULT"
__nv_reservedSMEM_offset_0_alias:
	.zero		0
	.zero		64


//--------------------- .nv.constant0._Z9matrixmulPfS_S_i --------------------------
	.section	.nv.constant0._Z9matrixmulPfS_S_i,"a",@progbits
	.sectionflags	@""
	.align	4
.nv.constant0._Z9matrixmulPfS_S_i:
	.zero		924


//--------------------- SYMBOLS --------------------------

	.type		.nv.reservedSmem.offset0,@object
	.size		.nv.reservedSmem.offset0,0x4
